	.headerflags	@"EF_CUDA_TEXMODE_UNIFIED EF_CUDA_64BIT_ADDRESS EF_CUDA_ACCELERATORS EF_CUDA_SM90 EF_CUDA_VIRTUAL_SM(EF_CUDA_SM90)"
	.elftype	@"ET_EXEC"


//--------------------- .nv.info                  --------------------------
	.section	.nv.info,"",@"SHT_CUDA_INFO"
	.align	4


	//----- nvinfo : EIATTR_REGCOUNT
	.align		4
        /*0000*/ 	.byte	0x04, 0x2f
        /*0002*/ 	.short	(.L_1 - .L_0)
	.align		4
.L_0:
        /*0004*/ 	.word	index@(triton_poi_fused_convolution_reflection_pad2d_relu_8)
        /*0008*/ 	.word	0x00000020


	//----- nvinfo : EIATTR_MIN_STACK_SIZE
	.align		4
.L_1:
        /*000c*/ 	.byte	0x04, 0x12
        /*000e*/ 	.short	(.L_3 - .L_2)
	.align		4
.L_2:
        /*0010*/ 	.word	index@(triton_poi_fused_convolution_reflection_pad2d_relu_8)
        /*0014*/ 	.word	0x00000000


	//----- nvinfo : EIATTR_FRAME_SIZE
	.align		4
.L_3:
        /*0018*/ 	.byte	0x04, 0x11
        /*001a*/ 	.short	(.L_5 - .L_4)
	.align		4
.L_4:
        /*001c*/ 	.word	index@(triton_poi_fused_convolution_reflection_pad2d_relu_8)
        /*0020*/ 	.word	0x00000000


	//----- nvinfo : EIATTR_MIN_STACK_SIZE
	.align		4
.L_5:
        /*0024*/ 	.byte	0x04, 0x12
        /*0026*/ 	.short	(.L_7 - .L_6)
	.align		4
.L_6:
        /*0028*/ 	.word	index@(triton_poi_fused_convolution_reflection_pad2d_relu_8)
        /*002c*/ 	.word	0x00000000
.L_7:


//--------------------- .nv.info.triton_poi_fused_convolution_reflection_pad2d_relu_8 --------------------------
	.section	.nv.info.triton_poi_fused_convolution_reflection_pad2d_relu_8,"",@"SHT_CUDA_INFO"
	.sectionflags	@""
	.align	4


	//----- nvinfo : EIATTR_CUDA_API_VERSION
	.align		4
        /*0000*/ 	.byte	0x04, 0x37
        /*0002*/ 	.short	(.L_9 - .L_8)
.L_8:
        /*0004*/ 	.word	0x0000007c


	//----- nvinfo : EIATTR_KPARAM_INFO
	.align		4
.L_9:
        /*0008*/ 	.byte	0x04, 0x17
        /*000a*/ 	.short	(.L_11 - .L_10)
.L_10:
        /*000c*/ 	.word	0x00000000
        /*0010*/ 	.short	0x0003
        /*0012*/ 	.short	0x0018
        /*0014*/ 	.byte	0x00, 0xf0, 0x11, 0x00


	//----- nvinfo : EIATTR_KPARAM_INFO
	.align		4
.L_11:
        /*0018*/ 	.byte	0x04, 0x17
        /*001a*/ 	.short	(.L_13 - .L_12)
.L_12:
        /*001c*/ 	.word	0x00000000
        /*0020*/ 	.short	0x0002
        /*0022*/ 	.short	0x0010
        /*0024*/ 	.byte	0x00, 0xf4, 0x21, 0x00


	//----- nvinfo : EIATTR_KPARAM_INFO
	.align		4
.L_13:
        /*0028*/ 	.byte	0x04, 0x17
        /*002a*/ 	.short	(.L_15 - .L_14)
.L_14:
        /*002c*/ 	.word	0x00000000
        /*0030*/ 	.short	0x0001
        /*0032*/ 	.short	0x0008
        /*0034*/ 	.byte	0x00, 0xf4, 0x21, 0x00


	//----- nvinfo : EIATTR_KPARAM_INFO
	.align		4
.L_15:
        /*0038*/ 	.byte	0x04, 0x17
        /*003a*/ 	.short	(.L_17 - .L_16)
.L_16:
        /*003c*/ 	.word	0x00000000
        /*0040*/ 	.short	0x0000
        /*0042*/ 	.short	0x0000
        /*0044*/ 	.byte	0x00, 0xf4, 0x21, 0x00


	//----- nvinfo : EIATTR_SPARSE_MMA_MASK
	.align		4
.L_17:
        /*0048*/ 	.byte	0x03, 0x50
        /*004a*/ 	.short	0x0000


	//----- nvinfo : EIATTR_MAXREG_COUNT
	.align		4
        /*004c*/ 	.byte	0x03, 0x1b
        /*004e*/ 	.short	0x00ff


	//----- nvinfo : EIATTR_EXIT_INSTR_OFFSETS
	.align		4
        /*0050*/ 	.byte	0x04, 0x1c
        /*0052*/ 	.short	(.L_19 - .L_18)


	//   ....[0]....
.L_18:
        /*0054*/ 	.word	0x00000e10


	//   ....[1]....
        /*0058*/ 	.word	0x00000e30


	//----- nvinfo : EIATTR_REQNTID
	.align		4
.L_19:
        /*005c*/ 	.byte	0x04, 0x10
        /*005e*/ 	.short	(.L_21 - .L_20)
.L_20:
        /*0060*/ 	.word	0x00000080
        /*0064*/ 	.word	0x00000001
        /*0068*/ 	.word	0x00000001


	//----- nvinfo : EIATTR_CBANK_PARAM_SIZE
	.align		4
.L_21:
        /*006c*/ 	.byte	0x03, 0x19
        /*006e*/ 	.short	0x001c


	//----- nvinfo : EIATTR_PARAM_CBANK
	.align		4
        /*0070*/ 	.byte	0x04, 0x0a
        /*0072*/ 	.short	(.L_23 - .L_22)
	.align		4
.L_22:
        /*0074*/ 	.word	index@(.nv.constant0.triton_poi_fused_convolution_reflection_pad2d_relu_8)
        /*0078*/ 	.short	0x0210
        /*007a*/ 	.short	0x001c


	//----- nvinfo : EIATTR_SW_WAR
	.align		4
.L_23:
        /*007c*/ 	.byte	0x04, 0x36
        /*007e*/ 	.short	(.L_25 - .L_24)
.L_24:
        /*0080*/ 	.word	0x00000008
.L_25:


//--------------------- .nv.callgraph             --------------------------
	.section	.nv.callgraph,"",@"SHT_CUDA_CALLGRAPH"
	.align	4
	.sectionentsize	8
	.align		4
        /*0000*/ 	.word	0x00000000
	.align		4
        /*0004*/ 	.word	0xffffffff
	.align		4
        /*0008*/ 	.word	0x00000000
	.align		4
        /*000c*/ 	.word	0xfffffffe
	.align		4
        /*0010*/ 	.word	0x00000000
	.align		4
        /*0014*/ 	.word	0xfffffffd
	.align		4
        /*0018*/ 	.word	0x00000000
	.align		4
        /*001c*/ 	.word	0xfffffffc


//--------------------- .text.triton_poi_fused_convolution_reflection_pad2d_relu_8 --------------------------
	.section	.text.triton_poi_fused_convolution_reflection_pad2d_relu_8,"ax",@progbits
	.align	128
        .global         triton_poi_fused_convolution_reflection_pad2d_relu_8
        .type           triton_poi_fused_convolution_reflection_pad2d_relu_8,@function
        .size           triton_poi_fused_convolution_reflection_pad2d_relu_8,(.L_x_1 - triton_poi_fused_convolution_reflection_pad2d_relu_8)
        .other          triton_poi_fused_convolution_reflection_pad2d_relu_8,@"STO_CUDA_ENTRY STV_DEFAULT"
triton_poi_fused_convolution_reflection_pad2d_relu_8:
.text.triton_poi_fused_convolution_reflection_pad2d_relu_8:
[----:B------:R-:W0:Y:S02]  /*0000*/  LDC R1, c[0x0][0x28] ;  /* 0x00000a00ff017b82 */ /* 0x000e240000000800 */
[----:B------:R-:W1:Y:S01]  /*0010*/  S2R R0, SR_TID.X ;  /* 0x0000000000007919 */ /* 0x000e620000002100 */
[----:B------:R-:W-:Y:S01]  /*0020*/  ULDC.64 UR4, c[0x0][0x208] ;  /* 0x0000820000047ab9 */ /* 0x000fe20000000a00 */
[----:B------:R-:W2:Y:S01]  /*0030*/  S2R R19, SR_CTAID.X ;  /* 0x0000000000137919 */ /* 0x000ea20000002500 */
[----:B-1----:R-:W-:-:S05]  /*0040*/  IMAD.SHL.U32 R0, R0, 0x4, RZ ;  /* 0x0000000400007824 */ /* 0x002fca00078e00ff */
[----:B------:R-:W-:-:S05]  /*0050*/  LOP3.LUT R0, R0, 0x1fc, RZ, 0xc0, !PT ;  /* 0x000001fc00007812 */ /* 0x000fca00078ec0ff */
[----:B--2---:R-:W-:-:S04]  /*0060*/  IMAD R19, R19, 0x400, R0 ;  /* 0x0000040013137824 */ /* 0x004fc800078e0200 */
[C---:B------:R-:W-:Y:S01]  /*0070*/  VIADD R8, R19.reuse, 0x3 ;  /* 0x0000000313087836 */ /* 0x040fe20000000000 */
[C---:B------:R-:W-:Y:S01]  /*0080*/  ISETP.GE.AND P1, PT, R19.reuse, 0x44100, PT ;  /* 0x000441001300780c */ /* 0x040fe20003f26270 */
[C---:B------:R-:W-:Y:S02]  /*0090*/  VIADD R10, R19.reuse, 0x2 ;  /* 0x00000002130a7836 */ /* 0x040fe40000000000 */
[----:B------:R-:W-:-:S04]  /*00a0*/  IMAD.HI R7, R19, 0x3e0f83e1, RZ ;  /* 0x3e0f83e113077827 */ /* 0x000fc800078e02ff */
[----:B------:R-:W-:Y:S01]  /*00b0*/  VIADD R6, R19, 0x1 ;  /* 0x0000000113067836 */ /* 0x000fe20000000000 */
[----:B------:R-:W-:Y:S01]  /*00c0*/  SHF.R.U32.HI R0, RZ, 0x1f, R7 ;  /* 0x0000001fff007819 */ /* 0x000fe20000011607 */
[----:B------:R-:W-:-:S03]  /*00d0*/  IMAD.HI R17, R8, 0x3e0f83e1, RZ ;  /* 0x3e0f83e108117827 */ /* 0x000fc600078e02ff */
[----:B------:R-:W-:Y:S01]  /*00e0*/  LEA.HI.SX32 R7, R7, R0, 0x1c ;  /* 0x0000000007077211 */ /* 0x000fe200078fe2ff */
[----:B------:R-:W-:Y:S01]  /*00f0*/  IMAD.HI R9, R10, 0x3e0f83e1, RZ ;  /* 0x3e0f83e10a097827 */ /* 0x000fe200078e02ff */
[----:B------:R-:W-:-:S03]  /*0100*/  SHF.R.U32.HI R12, RZ, 0x1f, R17 ;  /* 0x0000001fff0c7819 */ /* 0x000fc60000011611 */
[----:B------:R-:W-:Y:S01]  /*0110*/  IMAD.HI R11, R6, 0x3e0f83e1, RZ ;  /* 0x3e0f83e1060b7827 */ /* 0x000fe200078e02ff */
[----:B------:R-:W-:Y:S02]  /*0120*/  SHF.R.U32.HI R14, RZ, 0x1f, R9 ;  /* 0x0000001fff0e7819 */ /* 0x000fe40000011609 */
[----:B------:R-:W-:Y:S01]  /*0130*/  LEA.HI.SX32 R17, R17, R12, 0x1c ;  /* 0x0000000c11117211 */ /* 0x000fe200078fe2ff */
[----:B------:R-:W-:Y:S01]  /*0140*/  IMAD.HI R2, R19, 0x3c2e1347, RZ ;  /* 0x3c2e134713027827 */ /* 0x000fe200078e02ff */
[----:B------:R-:W-:Y:S02]  /*0150*/  SHF.R.U32.HI R0, RZ, 0x1f, R11 ;  /* 0x0000001fff007819 */ /* 0x000fe4000001160b */
[----:B------:R-:W-:Y:S01]  /*0160*/  LEA.HI.SX32 R9, R9, R14, 0x1c ;  /* 0x0000000e09097211 */ /* 0x000fe200078fe2ff */
[C---:B------:R-:W-:Y:S01]  /*0170*/  VIADD R4, R19.reuse, 0x200 ;  /* 0x0000020013047836 */ /* 0x040fe20000000000 */
[----:B------:R-:W-:Y:S01]  /*0180*/  SHF.R.U32.HI R3, RZ, 0x1f, R2 ;  /* 0x0000001fff037819 */ /* 0x000fe20000011602 */
[----:B------:R-:W-:Y:S01]  /*0190*/  VIADD R12, R19, 0x201 ;  /* 0x00000201130c7836 */ /* 0x000fe20000000000 */
[----:B------:R-:W-:Y:S01]  /*01a0*/  IADD3 R14, R19, 0x202, RZ ;  /* 0x00000202130e7810 */ /* 0x000fe20007ffe0ff */
[----:B------:R-:W-:Y:S01]  /*01b0*/  IMAD.HI R5, R4, 0x3e0f83e1, RZ ;  /* 0x3e0f83e104057827 */ /* 0x000fe200078e02ff */
[----:B------:R-:W-:-:S02]  /*01c0*/  LEA.HI.SX32 R11, R11, R0, 0x1c ;  /* 0x000000000b0b7211 */ /* 0x000fc400078fe2ff */
[----:B------:R-:W-:Y:S01]  /*01d0*/  LEA.HI.SX32 R2, R2, R3, 0x16 ;  /* 0x0000000302027211 */ /* 0x000fe200078fb2ff */
[C---:B------:R-:W-:Y:S01]  /*01e0*/  IMAD.HI R18, R4.reuse, 0x3c2e1347, RZ ;  /* 0x3c2e134704127827 */ /* 0x040fe200078e02ff */
[----:B------:R-:W-:Y:S02]  /*01f0*/  SHF.R.U32.HI R0, RZ, 0x1f, R5 ;  /* 0x0000001fff007819 */ /* 0x000fe40000011605 */
[----:B------:R-:W-:Y:S01]  /*0200*/  ISETP.GE.AND P0, PT, R4, 0x44100, PT ;  /* 0x000441000400780c */ /* 0x000fe20003f06270 */
[----:B------:R-:W-:Y:S01]  /*0210*/  VIADD R13, R19, 0x203 ;  /* 0x00000203130d7836 */ /* 0x000fe20000000000 */
[----:B------:R-:W-:Y:S01]  /*0220*/  SHF.R.U32.HI R21, RZ, 0x1f, R18 ;  /* 0x0000001fff157819 */ /* 0x000fe20000011612 */
[----:B------:R-:W-:Y:S01]  /*0230*/  IMAD.HI R15, R12, 0x3e0f83e1, RZ ;  /* 0x3e0f83e10c0f7827 */ /* 0x000fe200078e02ff */
[----:B------:R-:W-:Y:S02]  /*0240*/  LEA.HI.SX32 R5, R5, R0, 0x1c ;  /* 0x0000000005057211 */ /* 0x000fe400078fe2ff */
[----:B------:R-:W-:Y:S01]  /*0250*/  LEA.HI.SX32 R0, R18, R21, 0x16 ;  /* 0x0000001512007211 */ /* 0x000fe200078fb2ff */
[----:B------:R-:W-:Y:S01]  /*0260*/  IMAD.HI R3, R13, 0x3e0f83e1, RZ ;  /* 0x3e0f83e10d037827 */ /* 0x000fe200078e02ff */
[----:B------:R-:W-:-:S02]  /*0270*/  SHF.R.U32.HI R16, RZ, 0x1f, R15 ;  /* 0x0000001fff107819 */ /* 0x000fc4000001160f */
[----:B------:R-:W-:Y:S01]  /*0280*/  LEA R29, R0, 0xfff, 0xc ;  /* 0x00000fff001d7811 */ /* 0x000fe200078e60ff */
[----:B------:R-:W-:Y:S01]  /*0290*/  IMAD.HI R20, R14, 0x3e0f83e1, RZ ;  /* 0x3e0f83e10e147827 */ /* 0x000fe200078e02ff */
[----:B------:R-:W-:Y:S02]  /*02a0*/  SHF.R.U32.HI R18, RZ, 0x1f, R3 ;  /* 0x0000001fff127819 */ /* 0x000fe40000011603 */
[----:B------:R-:W-:Y:S01]  /*02b0*/  LEA.HI.SX32 R15, R15, R16, 0x1c ;  /* 0x000000100f0f7211 */ /* 0x000fe200078fe2ff */
[----:B------:R-:W-:Y:S01]  /*02c0*/  IMAD.HI R22, R7, 0x3e0f83e1, RZ ;  /* 0x3e0f83e107167827 */ /* 0x000fe200078e02ff */
[----:B------:R-:W-:Y:S02]  /*02d0*/  SHF.R.U32.HI R21, RZ, 0x1f, R20 ;  /* 0x0000001fff157819 */ /* 0x000fe40000011614 */
[----:B------:R-:W-:Y:S01]  /*02e0*/  LEA.HI.SX32 R16, R3, R18, 0x1c ;  /* 0x0000001203107211 */ /* 0x000fe200078fe2ff */
[----:B------:R-:W-:Y:S01]  /*02f0*/  IMAD R15, R15, 0x42, RZ ;  /* 0x000000420f0f7824 */ /* 0x000fe200078e02ff */
[----:B------:R-:W-:Y:S01]  /*0300*/  LEA.HI.SX32 R3, R20, R21, 0x1c ;  /* 0x0000001514037211 */ /* 0x000fe200078fe2ff */
[----:B------:R-:W-:Y:S01]  /*0310*/  IMAD R20, R11, 0x42, RZ ;  /* 0x000000420b147824 */ /* 0x000fe200078e02ff */
[----:B------:R-:W-:Y:S01]  /*0320*/  SHF.R.U32.HI R23, RZ, 0x1f, R22 ;  /* 0x0000001fff177819 */ /* 0x000fe20000011616 */
[----:B------:R-:W-:Y:S01]  /*0330*/  IMAD R21, R17, 0x42, RZ ;  /* 0x0000004211157824 */ /* 0x000fe200078e02ff */
[----:B------:R-:W-:Y:S01]  /*0340*/  LOP3.LUT R15, RZ, R15, RZ, 0x33, !PT ;  /* 0x0000000fff0f7212 */ /* 0x000fe200078e33ff */
[----:B------:R-:W-:Y:S01]  /*0350*/  IMAD.HI R17, R5, 0x3e0f83e1, RZ ;  /* 0x3e0f83e105117827 */ /* 0x000fe200078e02ff */
[----:B------:R-:W-:-:S02]  /*0360*/  LEA.HI.SX32 R11, R22, R23, 0x1c ;  /* 0x00000017160b7211 */ /* 0x000fc400078fe2ff */
[----:B------:R-:W-:Y:S01]  /*0370*/  LOP3.LUT R23, RZ, R20, RZ, 0x33, !PT ;  /* 0x00000014ff177212 */ /* 0x000fe200078e33ff */
[----:B------:R-:W-:Y:S01]  /*0380*/  IMAD R16, R16, 0x42, RZ ;  /* 0x0000004210107824 */ /* 0x000fe200078e02ff */
[----:B------:R-:W-:Y:S01]  /*0390*/  SHF.R.U32.HI R20, RZ, 0x1f, R17 ;  /* 0x0000001fff147819 */ /* 0x000fe20000011611 */
[----:B------:R-:W-:Y:S01]  /*03a0*/  IMAD.IADD R12, R12, 0x1, R15 ;  /* 0x000000010c0c7824 */ /* 0x000fe200078e020f */
[----:B------:R-:W-:Y:S01]  /*03b0*/  LOP3.LUT R21, RZ, R21, RZ, 0x33, !PT ;  /* 0x00000015ff157212 */ /* 0x000fe200078e33ff */
[----:B------:R-:W-:Y:S01]  /*03c0*/  IMAD R11, R11, 0x42, RZ ;  /* 0x000000420b0b7824 */ /* 0x000fe200078e02ff */
[----:B------:R-:W-:Y:S01]  /*03d0*/  LEA.HI.SX32 R17, R17, R20, 0x1c ;  /* 0x0000001411117211 */ /* 0x000fe200078fe2ff */
[----:B------:R-:W-:Y:S01]  /*03e0*/  IMAD.HI R20, R3, 0x3e0f83e1, RZ ;  /* 0x3e0f83e103147827 */ /* 0x000fe200078e02ff */
[----:B------:R-:W-:-:S03]  /*03f0*/  LOP3.LUT R16, RZ, R16, RZ, 0x33, !PT ;  /* 0x00000010ff107212 */ /* 0x000fc600078e33ff */
[----:B------:R-:W-:Y:S01]  /*0400*/  IMAD.IADD R8, R8, 0x1, R21 ;  /* 0x0000000108087824 */ /* 0x000fe200078e0215 */
[----:B------:R-:W-:Y:S01]  /*0410*/  SHF.R.U32.HI R15, RZ, 0x1f, R20 ;  /* 0x0000001fff0f7819 */ /* 0x000fe20000011614 */
[----:B------:R-:W-:Y:S02]  /*0420*/  IMAD R22, R9, 0x42, RZ ;  /* 0x0000004209167824 */ /* 0x000fe400078e02ff */
[----:B------:R-:W-:Y:S01]  /*0430*/  IMAD R21, R5, 0x42, RZ ;  /* 0x0000004205157824 */ /* 0x000fe200078e02ff */
[----:B------:R-:W-:Y:S01]  /*0440*/  LEA.HI.SX32 R15, R20, R15, 0x1c ;  /* 0x0000000f140f7211 */ /* 0x000fe200078fe2ff */
[----:B------:R-:W-:Y:S01]  /*0450*/  IMAD.IADD R13, R13, 0x1, R16 ;  /* 0x000000010d0d7824 */ /* 0x000fe200078e0210 */
[----:B------:R-:W-:Y:S01]  /*0460*/  LOP3.LUT R16, RZ, R11, RZ, 0x33, !PT ;  /* 0x0000000bff107212 */ /* 0x000fe200078e33ff */
[----:B------:R-:W-:Y:S01]  /*0470*/  IMAD R17, R17, 0x42, RZ ;  /* 0x0000004211117824 */ /* 0x000fe200078e02ff */
[----:B------:R-:W-:Y:S01]  /*0480*/  LOP3.LUT R25, RZ, R22, RZ, 0x33, !PT ;  /* 0x00000016ff197212 */ /* 0x000fe200078e33ff */
[----:B------:R-:W-:Y:S01]  /*0490*/  IMAD R22, R3, 0x42, RZ ;  /* 0x0000004203167824 */ /* 0x000fe200078e02ff */
[----:B------:R-:W-:Y:S01]  /*04a0*/  LOP3.LUT R21, RZ, R21, RZ, 0x33, !PT ;  /* 0x00000015ff157212 */ /* 0x000fe200078e33ff */
[----:B------:R-:W-:Y:S01]  /*04b0*/  IMAD R20, R15, 0x42, RZ ;  /* 0x000000420f147824 */ /* 0x000fe200078e02ff */
[----:B------:R-:W-:Y:S01]  /*04c0*/  IADD3 R15, R7, R16, RZ ;  /* 0x00000010070f7210 */ /* 0x000fe20007ffe0ff */
[----:B------:R-:W-:Y:S01]  /*04d0*/  IMAD R11, R7, 0x42, RZ ;  /* 0x00000042070b7824 */ /* 0x000fe200078e02ff */
[----:B------:R-:W-:Y:S01]  /*04e0*/  LEA.HI R7, R2, R2, RZ, 0x4 ;  /* 0x0000000202077211 */ /* 0x000fe200078f20ff */
[----:B------:R-:W-:Y:S01]  /*04f0*/  IMAD.IADD R10, R10, 0x1, R25 ;  /* 0x000000010a0a7824 */ /* 0x000fe200078e0219 */
[----:B------:R-:W-:Y:S01]  /*0500*/  LOP3.LUT R16, RZ, R17, RZ, 0x33, !PT ;  /* 0x00000011ff107212 */ /* 0x000fe200078e33ff */
[----:B------:R-:W-:Y:S01]  /*0510*/  IMAD.IADD R4, R4, 0x1, R21 ;  /* 0x0000000104047824 */ /* 0x000fe200078e0215 */
[----:B------:R-:W-:Y:S01]  /*0520*/  LOP3.LUT R21, RZ, R22, RZ, 0x33, !PT ;  /* 0x00000016ff157212 */ /* 0x000fe200078e33ff */
[----:B------:R-:W-:Y:S01]  /*0530*/  IMAD.IADD R6, R6, 0x1, R23 ;  /* 0x0000000106067824 */ /* 0x000fe200078e0217 */
[----:B------:R-:W-:Y:S01]  /*0540*/  LOP3.LUT R7, R7, 0xfffffff0, RZ, 0xc0, !PT ;  /* 0xfffffff007077812 */ /* 0x000fe200078ec0ff */
[----:B------:R-:W-:Y:S01]  /*0550*/  IMAD.HI R18, R9, 0x3e0f83e1, RZ ;  /* 0x3e0f83e109127827 */ /* 0x000fe200078e02ff */
[----:B------:R-:W-:-:S02]  /*0560*/  IABS R10, R10 ;  /* 0x0000000a000a7213 */ /* 0x000fc40000000000 */
[----:B------:R-:W-:Y:S01]  /*0570*/  LOP3.LUT R20, RZ, R20, RZ, 0x33, !PT ;  /* 0x00000014ff147212 */ /* 0x000fe200078e33ff */
[----:B------:R-:W-:Y:S01]  /*0580*/  IMAD.IADD R5, R5, 0x1, R16 ;  /* 0x0000000105057824 */ /* 0x000fe200078e0210 */
[----:B------:R-:W-:Y:S01]  /*0590*/  LOP3.LUT R16, RZ, R11, RZ, 0x33, !PT ;  /* 0x0000000bff107212 */ /* 0x000fe200078e33ff */
[----:B------:R-:W-:Y:S01]  /*05a0*/  IMAD.IADD R14, R14, 0x1, R21 ;  /* 0x000000010e0e7824 */ /* 0x000fe200078e0215 */
[C---:B------:R-:W-:Y:S01]  /*05b0*/  LEA R11, R2.reuse, 0xfff, 0xc ;  /* 0x00000fff020b7811 */ /* 0x040fe200078e60ff */
[----:B------:R-:W-:Y:S01]  /*05c0*/  IMAD.IADD R21, R2, 0x1, -R7 ;  /* 0x0000000102157824 */ /* 0x000fe200078e0a07 */
[----:B------:R-:W-:Y:S01]  /*05d0*/  IABS R2, R6 ;  /* 0x0000000600027213 */ /* 0x000fe20000000000 */
[----:B------:R-:W-:Y:S01]  /*05e0*/  IMAD.IADD R16, R19, 0x1, R16 ;  /* 0x0000000113107824 */ /* 0x000fe200078e0210 */
[----:B------:R-:W-:Y:S01]  /*05f0*/  IABS R6, R8 ;  /* 0x0000000800067213 */ /* 0x000fe20000000000 */
[----:B------:R-:W-:Y:S01]  /*0600*/  IMAD.MOV.U32 R8, RZ, RZ, R10 ;  /* 0x000000ffff087224 */ /* 0x000fe200078e000a */
[----:B------:R-:W-:Y:S01]  /*0610*/  SHF.R.U32.HI R23, RZ, 0x1f, R18 ;  /* 0x0000001fff177819 */ /* 0x000fe20000011612 */
[----:B------:R-:W-:Y:S01]  /*0620*/  IMAD.IADD R3, R3, 0x1, R20 ;  /* 0x0000000103037824 */ /* 0x000fe200078e0214 */
[----:B------:R-:W-:Y:S01]  /*0630*/  IABS R7, R16 ;  /* 0x0000001000077213 */ /* 0x000fe20000000000 */
[----:B------:R-:W-:Y:S01]  /*0640*/  VIADD R8, R8, 0xffffffc1 ;  /* 0xffffffc108087836 */ /* 0x000fe20000000000 */
[----:B------:R-:W-:Y:S01]  /*0650*/  LEA.HI.SX32 R18, R18, R23, 0x1c ;  /* 0x0000001712127211 */ /* 0x000fe200078fe2ff */
[----:B------:R-:W-:Y:S01]  /*0660*/  VIADD R6, R6, 0xffffffc1 ;  /* 0xffffffc106067836 */ /* 0x000fe20000000000 */
[----:B------:R-:W-:Y:S01]  /*0670*/  LEA.HI R23, R0, R0, RZ, 0x4 ;  /* 0x0000000000177211 */ /* 0x000fe200078f20ff */
[----:B------:R-:W-:Y:S01]  /*0680*/  VIADD R7, R7, 0xffffffc1 ;  /* 0xffffffc107077836 */ /* 0x000fe20000000000 */
[----:B------:R-:W-:Y:S01]  /*0690*/  IABS R10, R8 ;  /* 0x00000008000a7213 */ /* 0x000fe20000000000 */
[----:B------:R-:W-:Y:S01]  /*06a0*/  IMAD R18, R18, 0x42, RZ ;  /* 0x0000004212127824 */ /* 0x000fe200078e02ff */
[----:B------:R-:W-:-:S02]  /*06b0*/  LOP3.LUT R23, R23, 0xfffffff0, RZ, 0xc0, !PT ;  /* 0xfffffff017177812 */ /* 0x000fc400078ec0ff */
[----:B------:R-:W-:Y:S01]  /*06c0*/  IABS R16, R6 ;  /* 0x0000000600107213 */ /* 0x000fe20000000000 */
[----:B------:R-:W-:Y:S01]  /*06d0*/  IMAD.MOV.U32 R6, RZ, RZ, R10 ;  /* 0x000000ffff067224 */ /* 0x000fe200078e000a */
[----:B------:R-:W-:Y:S01]  /*06e0*/  LOP3.LUT R18, RZ, R18, RZ, 0x33, !PT ;  /* 0x00000012ff127212 */ /* 0x000fe200078e33ff */
[----:B------:R-:W-:Y:S01]  /*06f0*/  IMAD.IADD R23, R0, 0x1, -R23 ;  /* 0x0000000100177824 */ /* 0x000fe200078e0a17 */
[----:B------:R-:W-:Y:S01]  /*0700*/  IABS R0, R12 ;  /* 0x0000000c00007213 */ /* 0x000fe20000000000 */
[----:B------:R-:W-:Y:S01]  /*0710*/  IMAD.MOV.U32 R10, RZ, RZ, R16 ;  /* 0x000000ffff0a7224 */ /* 0x000fe200078e0010 */
[----:B------:R-:W-:Y:S01]  /*0720*/  IABS R16, R4 ;  /* 0x0000000400107213 */ /* 0x000fe20000000000 */
[----:B------:R-:W-:Y:S01]  /*0730*/  IMAD.IADD R9, R9, 0x1, R18 ;  /* 0x0000000109097824 */ /* 0x000fe200078e0212 */
[----:B------:R-:W-:Y:S01]  /*0740*/  IADD3 R2, R2, -0x3f, RZ ;  /* 0xffffffc102027810 */ /* 0x000fe20007ffe0ff */
[----:B------:R-:W-:Y:S01]  /*0750*/  VIADD R0, R0, 0xffffffc1 ;  /* 0xffffffc100007836 */ /* 0x000fe20000000000 */
[----:B------:R-:W-:Y:S01]  /*0760*/  IABS R4, R13 ;  /* 0x0000000d00047213 */ /* 0x000fe20000000000 */
[----:B------:R-:W-:Y:S01]  /*0770*/  IMAD.MOV.U32 R12, RZ, RZ, R16 ;  /* 0x000000ffff0c7224 */ /* 0x000fe200078e0010 */
[----:B------:R-:W-:-:S02]  /*0780*/  IABS R7, R7 ;  /* 0x0000000700077213 */ /* 0x000fc40000000000 */
[----:B------:R-:W-:Y:S01]  /*0790*/  IABS R13, R14 ;  /* 0x0000000e000d7213 */ /* 0x000fe20000000000 */
[----:B------:R-:W-:Y:S01]  /*07a0*/  VIADD R12, R12, 0xffffffc1 ;  /* 0xffffffc10c0c7836 */ /* 0x000fe20000000000 */
[----:B------:R-:W-:Y:S01]  /*07b0*/  IABS R14, R15 ;  /* 0x0000000f000e7213 */ /* 0x000fe20000000000 */
[----:B------:R-:W-:Y:S01]  /*07c0*/  IMAD.MOV.U32 R8, RZ, RZ, R7 ;  /* 0x000000ffff087224 */ /* 0x000fe200078e0007 */
[----:B------:R-:W-:Y:S01]  /*07d0*/  IABS R2, R2 ;  /* 0x0000000200027213 */ /* 0x000fe20000000000 */
[----:B------:R-:W-:Y:S01]  /*07e0*/  VIADD R4, R4, 0xffffffc1 ;  /* 0xffffffc104047836 */ /* 0x000fe20000000000 */
[----:B------:R-:W-:Y:S01]  /*07f0*/  IABS R16, R0 ;  /* 0x0000000000107213 */ /* 0x000fe20000000000 */
[----:B------:R-:W-:Y:S01]  /*0800*/  VIADD R0, R14, 0xffffffc1 ;  /* 0xffffffc10e007836 */ /* 0x000fe20000000000 */
[----:B------:R-:W-:Y:S01]  /*0810*/  IADD3 R13, R13, -0x3f, RZ ;  /* 0xffffffc10d0d7810 */ /* 0x000fe20007ffe0ff */
[C---:B------:R-:W-:Y:S01]  /*0820*/  IMAD.IADD R7, R11.reuse, 0x1, -R2 ;  /* 0x000000010b077824 */ /* 0x040fe200078e0a02 */
[----:B------:R-:W-:Y:S01]  /*0830*/  IABS R9, R9 ;  /* 0x0000000900097213 */ /* 0x000fe20000000000 */
[C---:B------:R-:W-:Y:S01]  /*0840*/  IMAD.IADD R8, R11.reuse, 0x1, -R8 ;  /* 0x000000010b087824 */ /* 0x040fe200078e0a08 */
[----:B------:R-:W-:Y:S01]  /*0850*/  IADD3 R2, R11, -R6, RZ ;  /* 0x800000060b027210 */ /* 0x000fe20007ffe0ff */
[----:B------:R-:W-:Y:S01]  /*0860*/  IMAD.IADD R6, R11, 0x1, -R10 ;  /* 0x000000010b067824 */ /* 0x000fe200078e0a0a */
[----:B------:R-:W-:Y:S01]  /*0870*/  IABS R15, R12 ;  /* 0x0000000c000f7213 */ /* 0x000fe20000000000 */
[----:B------:R-:W1:Y:S01]  /*0880*/  LDC.64 R10, c[0x0][0x210] ;  /* 0x00008400ff0a7b82 */ /* 0x000e620000000a00 */
[----:B------:R-:W-:Y:S01]  /*0890*/  IABS R18, R13 ;  /* 0x0000000d00127213 */ /* 0x000fe20000000000 */
[----:B------:R-:W-:Y:S01]  /*08a0*/  VIADD R9, R9, 0xffffffc1 ;  /* 0xffffffc109097836 */ /* 0x000fe20000000000 */
[----:B------:R-:W-:Y:S01]  /*08b0*/  IABS R13, R0 ;  /* 0x00000000000d7213 */ /* 0x000fe20000000000 */
[----:B------:R-:W-:Y:S01]  /*08c0*/  IMAD.MOV.U32 R14, RZ, RZ, R15 ;  /* 0x000000ffff0e7224 */ /* 0x000fe200078e000f */
[----:B------:R-:W-:Y:S01]  /*08d0*/  IABS R5, R5 ;  /* 0x0000000500057213 */ /* 0x000fe20000000000 */
[----:B------:R-:W-:Y:S01]  /*08e0*/  IMAD.IADD R0, R29, 0x1, -R18 ;  /* 0x000000011d007824 */ /* 0x000fe200078e0a12 */
[----:B------:R-:W-:Y:S01]  /*08f0*/  IABS R15, R9 ;  /* 0x00000009000f7213 */ /* 0x000fe20000000000 */
[C---:B------:R-:W-:Y:S01]  /*0900*/  IMAD R25, R13.reuse, -0x40, R8 ;  /* 0xffffffc00d197824 */ /* 0x040fe200078e0208 */
[----:B------:R-:W-:Y:S01]  /*0910*/  IABS R20, R4 ;  /* 0x0000000400147213 */ /* 0x000fe20000000000 */
[----:B------:R-:W2:Y:S01]  /*0920*/  LDC.64 R8, c[0x0][0x218] ;  /* 0x00008600ff087b82 */ /* 0x000ea20000000a00 */
[----:B------:R-:W-:Y:S01]  /*0930*/  IABS R4, R3 ;  /* 0x0000000300047213 */ /* 0x000fe20000000000 */
[----:B------:R-:W-:Y:S01]  /*0940*/  IMAD.MOV.U32 R12, RZ, RZ, R5 ;  /* 0x000000ffff0c7224 */ /* 0x000fe200078e0005 */
[----:B------:R-:W-:Y:S01]  /*0950*/  IADD3 R5, R29, -R16, RZ ;  /* 0x800000101d057210 */ /* 0x000fe20007ffe0ff */
[----:B------:R-:W-:Y:S01]  /*0960*/  IMAD R7, R13, -0x40, R7 ;  /* 0xffffffc00d077824 */ /* 0x000fe200078e0207 */
[----:B------:R-:W-:Y:S01]  /*0970*/  CS2R R16, SRZ ;  /* 0x0000000000107805 */ /* 0x000fe2000001ff00 */
[----:B------:R-:W-:-:S02]  /*0980*/  VIADD R12, R12, 0xffffffc1 ;  /* 0xffffffc10c0c7836 */ /* 0x000fc40000000000 */
[----:B------:R-:W-:Y:S02]  /*0990*/  VIADD R4, R4, 0xffffffc1 ;  /* 0xffffffc104047836 */ /* 0x000fe40000000000 */
[----:B------:R-:W-:Y:S01]  /*09a0*/  IMAD R13, R15, -0x40, R2 ;  /* 0xffffffc00f0d7824 */ /* 0x000fe200078e0202 */
[----:B------:R-:W-:Y:S01]  /*09b0*/  IABS R12, R12 ;  /* 0x0000000c000c7213 */ /* 0x000fe20000000000 */
[C---:B------:R-:W-:Y:S01]  /*09c0*/  IMAD.IADD R3, R29.reuse, 0x1, -R14 ;  /* 0x000000011d037824 */ /* 0x040fe200078e0a0e */
[----:B------:R-:W-:Y:S01]  /*09d0*/  IABS R2, R4 ;  /* 0x0000000400027213 */ /* 0x000fe20000000000 */
[----:B------:R-:W-:Y:S02]  /*09e0*/  IMAD.IADD R29, R29, 0x1, -R20 ;  /* 0x000000011d1d7824 */ /* 0x000fe400078e0a14 */
[----:B-1----:R-:W-:-:S04]  /*09f0*/  IMAD.WIDE R26, R7, 0x4, R10 ;  /* 0x00000004071a7825 */ /* 0x002fc800078e020a */
[----:B------:R-:W-:Y:S01]  /*0a00*/  IMAD R15, R15, -0x40, R6 ;  /* 0xffffffc00f0f7824 */ /* 0x000fe200078e0206 */
[----:B------:R1:W3:Y:S01]  /*0a10*/  @!P1 LDG.E.EL R17, desc[UR4][R26.64] ;  /* 0x000000041a119981 */ /* 0x0002e2000c2e1900 */
[C---:B------:R-:W-:Y:S02]  /*0a20*/  IMAD R3, R12.reuse, -0x40, R3 ;  /* 0xffffffc00c037824 */ /* 0x040fe400078e0203 */
[----:B------:R-:W-:Y:S02]  /*0a30*/  IMAD R5, R12, -0x40, R5 ;  /* 0xffffffc00c057824 */ /* 0x000fe400078e0205 */
[----:B------:R-:W-:-:S04]  /*0a40*/  IMAD.WIDE R24, R25, 0x4, R10 ;  /* 0x0000000419187825 */ /* 0x000fc800078e020a */
[C---:B------:R-:W-:Y:S01]  /*0a50*/  IMAD R7, R2.reuse, -0x40, R0 ;  /* 0xffffffc002077824 */ /* 0x040fe200078e0200 */
[----:B------:R4:W5:Y:S01]  /*0a60*/  @!P1 LDG.E.EL R16, desc[UR4][R24.64] ;  /* 0x0000000418109981 */ /* 0x000962000c2e1900 */
[----:B------:R-:W-:Y:S01]  /*0a70*/  IMAD R29, R2, -0x40, R29 ;  /* 0xffffffc0021d7824 */ /* 0x000fe200078e021d */
[----:B-1----:R-:W-:Y:S01]  /*0a80*/  CS2R R26, SRZ ;  /* 0x00000000001a7805 */ /* 0x002fe2000001ff00 */
[----:B------:R-:W-:-:S04]  /*0a90*/  IMAD.WIDE R12, R13, 0x4, R10 ;  /* 0x000000040d0c7825 */ /* 0x000fc800078e020a */
[----:B------:R-:W-:-:S04]  /*0aa0*/  IMAD.WIDE R14, R15, 0x4, R10 ;  /* 0x000000040f0e7825 */ /* 0x000fc800078e020a */
[----:B------:R-:W-:Y:S01]  /*0ab0*/  IMAD.WIDE R2, R3, 0x4, R10 ;  /* 0x0000000403027825 */ /* 0x000fe200078e020a */
[----:B----4-:R-:W-:-:S03]  /*0ac0*/  CS2R R24, SRZ ;  /* 0x0000000000187805 */ /* 0x010fc6000001ff00 */
[----:B------:R-:W-:-:S04]  /*0ad0*/  IMAD.WIDE R4, R5, 0x4, R10 ;  /* 0x0000000405047825 */ /* 0x000fc800078e020a */
[----:B------:R-:W-:-:S04]  /*0ae0*/  IMAD.WIDE R6, R7, 0x4, R10 ;  /* 0x0000000407067825 */ /* 0x000fc800078e020a */
[----:B------:R-:W-:Y:S02]  /*0af0*/  IMAD.MOV.U32 R0, RZ, RZ, RZ ;  /* 0x000000ffff007224 */ /* 0x000fe400078e00ff */
[----:B------:R-:W-:Y:S01]  /*0b00*/  IMAD.WIDE R10, R29, 0x4, R10 ;  /* 0x000000041d0a7825 */ /* 0x000fe200078e020a */
[----:B------:R-:W-:-:S03]  /*0b10*/  CS2R R28, SRZ ;  /* 0x00000000001c7805 */ /* 0x000fc6000001ff00 */
[----:B------:R-:W-:Y:S01]  /*0b20*/  IMAD.MOV.U32 R18, RZ, RZ, RZ ;  /* 0x000000ffff127224 */ /* 0x000fe200078e00ff */
[----:B------:R1:W4:Y:S01]  /*0b30*/  @!P1 LDG.E.EL R0, desc[UR4][R12.64] ;  /* 0x000000040c009981 */ /* 0x000322000c2e1900 */
[----:B--2---:R-:W-:-:S03]  /*0b40*/  IMAD.WIDE R20, R21, 0x4, R8 ;  /* 0x0000000415147825 */ /* 0x004fc600078e0208 */
[----:B------:R-:W2:Y:S01]  /*0b50*/  @!P0 LDG.E.EL R26, desc[UR4][R10.64] ;  /* 0x000000040a1a8981 */ /* 0x000ea2000c2e1900 */
[----:B------:R-:W-:Y:S01]  /*0b60*/  IMAD.WIDE R8, R23, 0x4, R8 ;  /* 0x0000000417087825 */ /* 0x000fe200078e0208 */
[----:B------:R-:W-:Y:S02]  /*0b70*/  CS2R R22, SRZ ;  /* 0x0000000000167805 */ /* 0x000fe4000001ff00 */
[----:B------:R-:W4:Y:S01]  /*0b80*/  @!P1 LDG.E.EL R27, desc[UR4][R20.64] ;  /* 0x00000004141b9981 */ /* 0x000f22000c2e1900 */
[----:B-1----:R-:W-:-:S03]  /*0b90*/  CS2R R12, SRZ ;  /* 0x00000000000c7805 */ /* 0x002fc6000001ff00 */
[----:B------:R1:W2:Y:S04]  /*0ba0*/  @!P1 LDG.E.EL R18, desc[UR4][R14.64] ;  /* 0x000000040e129981 */ /* 0x0002a8000c2e1900 */
[----:B------:R-:W5:Y:S04]  /*0bb0*/  @!P1 LDG.E.EL R29, desc[UR4][R20.64] ;  /* 0x00000004141d9981 */ /* 0x000f68000c2e1900 */
[----:B------:R-:W3:Y:S01]  /*0bc0*/  @!P1 LDG.E.EL R24, desc[UR4][R20.64] ;  /* 0x0000000414189981 */ /* 0x000ee2000c2e1900 */
[----:B-1----:R-:W-:-:S03]  /*0bd0*/  CS2R R14, SRZ ;  /* 0x00000000000e7805 */ /* 0x002fc6000001ff00 */
[----:B------:R-:W2:Y:S04]  /*0be0*/  @!P1 LDG.E.EL R25, desc[UR4][R20.64] ;  /* 0x0000000414199981 */ /* 0x000ea8000c2e1900 */
[----:B------:R1:W2:Y:S04]  /*0bf0*/  @!P0 LDG.E.EL R23, desc[UR4][R2.64] ;  /* 0x0000000402178981 */ /* 0x0002a8000c2e1900 */
[----:B------:R-:W2:Y:S04]  /*0c00*/  @!P0 LDG.E.EL R12, desc[UR4][R8.64] ;  /* 0x00000004080c8981 */ /* 0x000ea8000c2e1900 */
[----:B------:R5:W2:Y:S01]  /*0c10*/  @!P0 LDG.E.EL R22, desc[UR4][R4.64] ;  /* 0x0000000404168981 */ /* 0x000aa2000c2e1900 */
[----:B-1----:R-:W1:Y:S03]  /*0c20*/  LDC.64 R2, c[0x0][0x220] ;  /* 0x00008800ff027b82 */ /* 0x002e660000000a00 */
[----:B------:R-:W2:Y:S04]  /*0c30*/  @!P0 LDG.E.EL R13, desc[UR4][R8.64] ;  /* 0x00000004080d8981 */ /* 0x000ea8000c2e1900 */
[----:B------:R2:W2:Y:S04]  /*0c40*/  @!P0 LDG.E.EL R14, desc[UR4][R6.64] ;  /* 0x00000004060e8981 */ /* 0x0004a8000c2e1900 */
[----:B------:R-:W2:Y:S04]  /*0c50*/  @!P0 LDG.E.EL R15, desc[UR4][R8.64] ;  /* 0x00000004080f8981 */ /* 0x000ea8000c2e1900 */
[----:B------:R-:W2:Y:S01]  /*0c60*/  @!P0 LDG.E.EL R28, desc[UR4][R8.64] ;  /* 0x00000004081c8981 */ /* 0x000ea2000c2e1900 */
[----:B-1----:R-:W-:Y:S01]  /*0c70*/  IMAD.WIDE R2, R19, 0x4, R2 ;  /* 0x0000000413027825 */ /* 0x002fe200078e0202 */
[----:B----4-:R-:W-:-:S03]  /*0c80*/  FSETP.GEU.AND P3, PT, R0, -R27, PT ;  /* 0x8000001b0000720b */ /* 0x010fc60003f6e000 */
[----:B------:R-:W-:Y:S01]  /*0c90*/  FADD R0, R27, R0 ;  /* 0x000000001b007221 */ /* 0x000fe20000000000 */
[----:B-----5:R-:W-:Y:S01]  /*0ca0*/  FADD R4, R29, R16 ;  /* 0x000000101d047221 */ /* 0x020fe20000000000 */
[----:B------:R-:W-:Y:S01]  /*0cb0*/  FSETP.GEU.AND P6, PT, R16, -R29, PT ;  /* 0x8000001d1000720b */ /* 0x000fe20003fce000 */
[----:B---3--:R-:W-:Y:S01]  /*0cc0*/  FADD R5, R24, R17 ;  /* 0x0000001118057221 */ /* 0x008fe20000000000 */
[----:B------:R-:W-:Y:S01]  /*0cd0*/  FSETP.GEU.AND P2, PT, R17, -R24, PT ;  /* 0x800000181100720b */ /* 0x000fe20003f4e000 */
[----:B--2---:R-:W-:Y:S01]  /*0ce0*/  FADD R7, R25, R18 ;  /* 0x0000001219077221 */ /* 0x004fe20000000000 */
[----:B------:R-:W-:Y:S02]  /*0cf0*/  FSETP.GEU.AND P4, PT, R18, -R25, PT ;  /* 0x800000191200720b */ /* 0x000fe40003f8e000 */
[----:B------:R-:W-:Y:S02]  /*0d00*/  SEL R4, R4, RZ, P6 ;  /* 0x000000ff04047207 */ /* 0x000fe40003000000 */
[----:B------:R-:W-:-:S02]  /*0d10*/  SEL R5, R5, RZ, P2 ;  /* 0x000000ff05057207 */ /* 0x000fc40001000000 */
[----:B------:R-:W-:Y:S02]  /*0d20*/  SEL R6, R0, RZ, P3 ;  /* 0x000000ff00067207 */ /* 0x000fe40001800000 */
[----:B------:R-:W-:Y:S02]  /*0d30*/  SEL R7, R7, RZ, P4 ;  /* 0x000000ff07077207 */ /* 0x000fe40002000000 */
[----:B------:R-:W-:Y:S01]  /*0d40*/  FSETP.GEU.AND P5, PT, R23, -R12, PT ;  /* 0x8000000c1700720b */ /* 0x000fe20003fae000 */
[----:B------:R-:W-:Y:S01]  /*0d50*/  FADD R12, R12, R23 ;  /* 0x000000170c0c7221 */ /* 0x000fe20000000000 */
[----:B------:R-:W-:Y:S01]  /*0d60*/  FSETP.GEU.AND P6, PT, R22, -R13, PT ;  /* 0x8000000d1600720b */ /* 0x000fe20003fce000 */
[----:B------:R-:W-:Y:S01]  /*0d70*/  FADD R13, R13, R22 ;  /* 0x000000160d0d7221 */ /* 0x000fe20000000000 */
[----:B------:R1:W-:Y:S01]  /*0d80*/  @!P1 STG.E.128 desc[UR4][R2.64], R4 ;  /* 0x0000000402009986 */ /* 0x0003e2000c101d04 */
[----:B------:R-:W-:Y:S01]  /*0d90*/  FSETP.GEU.AND P3, PT, R14, -R15, PT ;  /* 0x8000000f0e00720b */ /* 0x000fe20003f6e000 */
[----:B------:R-:W-:Y:S01]  /*0da0*/  FADD R14, R15, R14 ;  /* 0x0000000e0f0e7221 */ /* 0x000fe20000000000 */
[----:B------:R-:W-:Y:S01]  /*0db0*/  FSETP.GEU.AND P2, PT, R26, -R28, PT ;  /* 0x8000001c1a00720b */ /* 0x000fe20003f4e000 */
[----:B------:R-:W-:Y:S01]  /*0dc0*/  FADD R26, R28, R26 ;  /* 0x0000001a1c1a7221 */ /* 0x000fe20000000000 */
[----:B------:R-:W-:-:S02]  /*0dd0*/  SEL R12, R12, RZ, P5 ;  /* 0x000000ff0c0c7207 */ /* 0x000fc40002800000 */
[----:B------:R-:W-:Y:S02]  /*0de0*/  SEL R13, R13, RZ, P6 ;  /* 0x000000ff0d0d7207 */ /* 0x000fe40003000000 */
[----:B------:R-:W-:Y:S02]  /*0df0*/  SEL R14, R14, RZ, P3 ;  /* 0x000000ff0e0e7207 */ /* 0x000fe40001800000 */
[----:B------:R-:W-:Y:S01]  /*0e00*/  SEL R15, R26, RZ, P2 ;  /* 0x000000ff1a0f7207 */ /* 0x000fe20001000000 */
[----:B-1----:R-:W-:Y:S06]  /*0e10*/  @P0 EXIT ;  /* 0x000000000000094d */ /* 0x002fec0003800000 */
[----:B------:R-:W-:Y:S01]  /*0e20*/  STG.E.128 desc[UR4][R2.64+0x800], R12 ;  /* 0x0008000c02007986 */ /* 0x000fe2000c101d04 */
[----:B------:R-:W-:Y:S05]  /*0e30*/  EXIT ;  /* 0x000000000000794d */ /* 0x000fea0003800000 */
.L_x_0:
[----:B------:R-:W-:-:S00]  /*0e40*/  BRA `(.L_x_0) ;  /* 0xfffffffc00fc7947 */ /* 0x000fc0000383ffff */
[----:B------:R-:W-:-:S00]  /*0e50*/  NOP ;  /* 0x0000000000007918 */ /* 0x000fc00000000000 */
        /* <DEDUP_REMOVED lines=10> */
.L_x_1:


//--------------------- .nv.constant0.triton_poi_fused_convolution_reflection_pad2d_relu_8 --------------------------
	.section	.nv.constant0.triton_poi_fused_convolution_reflection_pad2d_relu_8,"a",@progbits
	.sectionflags	@""
	.align	4
.nv.constant0.triton_poi_fused_convolution_reflection_pad2d_relu_8:
	.zero		556
